	.headerflags	@"EF_CUDA_TEXMODE_UNIFIED EF_CUDA_64BIT_ADDRESS EF_CUDA_ACCELERATORS EF_CUDA_SM90 EF_CUDA_VIRTUAL_SM(EF_CUDA_SM90)"
	.elftype	@"ET_EXEC"


//--------------------- .nv.info                  --------------------------
	.section	.nv.info,"",@"SHT_CUDA_INFO"
	.align	4


	//----- nvinfo : EIATTR_REGCOUNT
	.align		4
        /*0000*/ 	.byte	0x04, 0x2f
        /*0002*/ 	.short	(.L_1 - .L_0)
	.align		4
.L_0:
        /*0004*/ 	.word	index@(triton_poi_fused_convolution_relu_54)
        /*0008*/ 	.word	0x0000000c


	//----- nvinfo : EIATTR_MIN_STACK_SIZE
	.align		4
.L_1:
        /*000c*/ 	.byte	0x04, 0x12
        /*000e*/ 	.short	(.L_3 - .L_2)
	.align		4
.L_2:
        /*0010*/ 	.word	index@(triton_poi_fused_convolution_relu_54)
        /*0014*/ 	.word	0x00000000


	//----- nvinfo : EIATTR_FRAME_SIZE
	.align		4
.L_3:
        /*0018*/ 	.byte	0x04, 0x11
        /*001a*/ 	.short	(.L_5 - .L_4)
	.align		4
.L_4:
        /*001c*/ 	.word	index@(triton_poi_fused_convolution_relu_54)
        /*0020*/ 	.word	0x00000000


	//----- nvinfo : EIATTR_MIN_STACK_SIZE
	.align		4
.L_5:
        /*0024*/ 	.byte	0x04, 0x12
        /*0026*/ 	.short	(.L_7 - .L_6)
	.align		4
.L_6:
        /*0028*/ 	.word	index@(triton_poi_fused_convolution_relu_54)
        /*002c*/ 	.word	0x00000000
.L_7:


//--------------------- .nv.info.triton_poi_fused_convolution_relu_54 --------------------------
	.section	.nv.info.triton_poi_fused_convolution_relu_54,"",@"SHT_CUDA_INFO"
	.sectionflags	@""
	.align	4


	//----- nvinfo : EIATTR_CUDA_API_VERSION
	.align		4
        /*0000*/ 	.byte	0x04, 0x37
        /*0002*/ 	.short	(.L_9 - .L_8)
.L_8:
        /*0004*/ 	.word	0x0000007c


	//----- nvinfo : EIATTR_KPARAM_INFO
	.align		4
.L_9:
        /*0008*/ 	.byte	0x04, 0x17
        /*000a*/ 	.short	(.L_11 - .L_10)
.L_10:
        /*000c*/ 	.word	0x00000000
        /*0010*/ 	.short	0x0002
        /*0012*/ 	.short	0x0010
        /*0014*/ 	.byte	0x00, 0xf0, 0x11, 0x00


	//----- nvinfo : EIATTR_KPARAM_INFO
	.align		4
.L_11:
        /*0018*/ 	.byte	0x04, 0x17
        /*001a*/ 	.short	(.L_13 - .L_12)
.L_12:
        /*001c*/ 	.word	0x00000000
        /*0020*/ 	.short	0x0001
        /*0022*/ 	.short	0x0008
        /*0024*/ 	.byte	0x00, 0xf4, 0x21, 0x00


	//----- nvinfo : EIATTR_KPARAM_INFO
	.align		4
.L_13:
        /*0028*/ 	.byte	0x04, 0x17
        /*002a*/ 	.short	(.L_15 - .L_14)
.L_14:
        /*002c*/ 	.word	0x00000000
        /*0030*/ 	.short	0x0000
        /*0032*/ 	.short	0x0000
        /*0034*/ 	.byte	0x00, 0xf4, 0x21, 0x00


	//----- nvinfo : EIATTR_SPARSE_MMA_MASK
	.align		4
.L_15:
        /*0038*/ 	.byte	0x03, 0x50
        /*003a*/ 	.short	0x0000


	//----- nvinfo : EIATTR_MAXREG_COUNT
	.align		4
        /*003c*/ 	.byte	0x03, 0x1b
        /*003e*/ 	.short	0x00ff


	//----- nvinfo : EIATTR_EXIT_INSTR_OFFSETS
	.align		4
        /*0040*/ 	.byte	0x04, 0x1c
        /*0042*/ 	.short	(.L_17 - .L_16)


	//   ....[0]....
.L_16:
        /*0044*/ 	.word	0x00000160


	//   ....[1]....
        /*0048*/ 	.word	0x00000180


	//----- nvinfo : EIATTR_REQNTID
	.align		4
.L_17:
        /*004c*/ 	.byte	0x04, 0x10
        /*004e*/ 	.short	(.L_19 - .L_18)
.L_18:
        /*0050*/ 	.word	0x00000080
        /*0054*/ 	.word	0x00000001
        /*0058*/ 	.word	0x00000001


	//----- nvinfo : EIATTR_CBANK_PARAM_SIZE
	.align		4
.L_19:
        /*005c*/ 	.byte	0x03, 0x19
        /*005e*/ 	.short	0x0014


	//----- nvinfo : EIATTR_PARAM_CBANK
	.align		4
        /*0060*/ 	.byte	0x04, 0x0a
        /*0062*/ 	.short	(.L_21 - .L_20)
	.align		4
.L_20:
        /*0064*/ 	.word	index@(.nv.constant0.triton_poi_fused_convolution_relu_54)
        /*0068*/ 	.short	0x0210
        /*006a*/ 	.short	0x0014


	//----- nvinfo : EIATTR_SW_WAR
	.align		4
.L_21:
        /*006c*/ 	.byte	0x04, 0x36
        /*006e*/ 	.short	(.L_23 - .L_22)
.L_22:
        /*0070*/ 	.word	0x00000008
.L_23:


//--------------------- .nv.callgraph             --------------------------
	.section	.nv.callgraph,"",@"SHT_CUDA_CALLGRAPH"
	.align	4
	.sectionentsize	8
	.align		4
        /*0000*/ 	.word	0x00000000
	.align		4
        /*0004*/ 	.word	0xffffffff
	.align		4
        /*0008*/ 	.word	0x00000000
	.align		4
        /*000c*/ 	.word	0xfffffffe
	.align		4
        /*0010*/ 	.word	0x00000000
	.align		4
        /*0014*/ 	.word	0xfffffffd
	.align		4
        /*0018*/ 	.word	0x00000000
	.align		4
        /*001c*/ 	.word	0xfffffffc


//--------------------- .text.triton_poi_fused_convolution_relu_54 --------------------------
	.section	.text.triton_poi_fused_convolution_relu_54,"ax",@progbits
	.align	128
        .global         triton_poi_fused_convolution_relu_54
        .type           triton_poi_fused_convolution_relu_54,@function
        .size           triton_poi_fused_convolution_relu_54,(.L_x_1 - triton_poi_fused_convolution_relu_54)
        .other          triton_poi_fused_convolution_relu_54,@"STO_CUDA_ENTRY STV_DEFAULT"
triton_poi_fused_convolution_relu_54:
.text.triton_poi_fused_convolution_relu_54:
[----:B------:R-:W0:Y:S02]  /*0000*/  LDC R1, c[0x0][0x28] ;  /* 0x00000a00ff017b82 */ /* 0x000e240000000800 */
[----:B------:R-:W1:Y:S01]  /*0010*/  S2R R0, SR_TID.X ;  /* 0x0000000000007919 */ /* 0x000e620000002100 */
[----:B------:R-:W2:Y:S01]  /*0020*/  LDC.64 R2, c[0x0][0x210] ;  /* 0x00008400ff027b82 */ /* 0x000ea20000000a00 */
[----:B------:R-:W-:Y:S01]  /*0030*/  ULDC.64 UR4, c[0x0][0x208] ;  /* 0x0000820000047ab9 */ /* 0x000fe20000000a00 */
[----:B------:R-:W3:Y:S06]  /*0040*/  S2R R7, SR_CTAID.X ;  /* 0x0000000000077919 */ /* 0x000eec0000002500 */
[----:B------:R-:W4:Y:S01]  /*0050*/  LDC.64 R4, c[0x0][0x218] ;  /* 0x00008600ff047b82 */ /* 0x000f220000000a00 */
[----:B-1----:R-:W-:-:S05]  /*0060*/  LOP3.LUT R0, R0, 0x7f, RZ, 0xc0, !PT ;  /* 0x0000007f00007812 */ /* 0x002fca00078ec0ff */
[----:B---3--:R-:W-:-:S04]  /*0070*/  IMAD R7, R7, 0x80, R0 ;  /* 0x0000008007077824 */ /* 0x008fc800078e0200 */
[C---:B------:R-:W-:Y:S01]  /*0080*/  IMAD.HI R0, R7.reuse, 0x38e38e39, RZ ;  /* 0x38e38e3907007827 */ /* 0x040fe200078e02ff */
[----:B------:R-:W-:-:S03]  /*0090*/  ISETP.GE.AND P1, PT, R7, 0x240, PT ;  /* 0x000002400700780c */ /* 0x000fc60003f26270 */
[----:B--2---:R-:W-:Y:S01]  /*00a0*/  IMAD.WIDE R2, R7, 0x4, R2 ;  /* 0x0000000407027825 */ /* 0x004fe200078e0202 */
[----:B------:R-:W-:-:S04]  /*00b0*/  SHF.R.U32.HI R9, RZ, 0x1f, R0 ;  /* 0x0000001fff097819 */ /* 0x000fc80000011600 */
[----:B------:R-:W-:-:S05]  /*00c0*/  LEA.HI.SX32 R0, R0, R9, 0x1b ;  /* 0x0000000900007211 */ /* 0x000fca00078fdaff */
[----:B------:R-:W-:Y:S01]  /*00d0*/  IMAD R9, R0, -0x90, R7 ;  /* 0xffffff7000097824 */ /* 0x000fe200078e0207 */
[----:B------:R-:W-:Y:S01]  /*00e0*/  HFMA2.MMA R0, -RZ, RZ, 0, 0 ;  /* 0x00000000ff007435 */ /* 0x000fe200000001ff */
[----:B------:R-:W-:Y:S02]  /*00f0*/  IMAD.MOV.U32 R7, RZ, RZ, RZ ;  /* 0x000000ffff077224 */ /* 0x000fe400078e00ff */
[----:B----4-:R-:W-:-:S05]  /*0100*/  IMAD.WIDE R4, R9, 0x4, R4 ;  /* 0x0000000409047825 */ /* 0x010fca00078e0204 */
[----:B------:R-:W2:Y:S04]  /*0110*/  @!P1 LDG.E.EL R7, desc[UR4][R4.64] ;  /* 0x0000000404079981 */ /* 0x000ea8000c2e1900 */
[----:B------:R-:W2:Y:S02]  /*0120*/  @!P1 LDG.E R0, desc[UR4][R2.64] ;  /* 0x0000000402009981 */ /* 0x000ea4000c1e1900 */
[----:B--2---:R-:W-:Y:S01]  /*0130*/  FADD R6, R7, R0 ;  /* 0x0000000007067221 */ /* 0x004fe20000000000 */
[----:B------:R-:W-:-:S04]  /*0140*/  FSETP.GEU.AND P0, PT, R0, -R7, PT ;  /* 0x800000070000720b */ /* 0x000fc80003f0e000 */
[----:B------:R-:W-:Y:S01]  /*0150*/  FSEL R7, R6, RZ, P0 ;  /* 0x000000ff06077208 */ /* 0x000fe20000000000 */
[----:B------:R-:W-:Y:S08]  /*0160*/  @P1 EXIT ;  /* 0x000000000000194d */ /* 0x000ff00003800000 */
[----:B------:R-:W-:Y:S01]  /*0170*/  STG.E desc[UR4][R2.64], R7 ;  /* 0x0000000702007986 */ /* 0x000fe2000c101904 */
[----:B------:R-:W-:Y:S05]  /*0180*/  EXIT ;  /* 0x000000000000794d */ /* 0x000fea0003800000 */
.L_x_0:
[----:B------:R-:W-:-:S00]  /*0190*/  BRA `(.L_x_0) ;  /* 0xfffffffc00fc7947 */ /* 0x000fc0000383ffff */
[----:B------:R-:W-:-:S00]  /*01a0*/  NOP ;  /* 0x0000000000007918 */ /* 0x000fc00000000000 */
        /* <DEDUP_REMOVED lines=13> */
.L_x_1:


//--------------------- .nv.constant0.triton_poi_fused_convolution_relu_54 --------------------------
	.section	.nv.constant0.triton_poi_fused_convolution_relu_54,"a",@progbits
	.sectionflags	@""
	.align	4
.nv.constant0.triton_poi_fused_convolution_relu_54:
	.zero		548
